//
// Generated by NVIDIA NVVM Compiler
//
// Compiler Build ID: CL-36424714
// Cuda compilation tools, release 13.0, V13.0.88
// Based on NVVM 20.0.0
//

.version 9.0
.target sm_100
.address_size 64

	// .globl	_Z3addPiS_S_
.global .attribute(.managed) .align 4 .b8 ret[4000];

.visible .entry _Z3addPiS_S_(
	.param .u64 .ptr .align 1 _Z3addPiS_S__param_0,
	.param .u64 .ptr .align 1 _Z3addPiS_S__param_1,
	.param .u64 .ptr .align 1 _Z3addPiS_S__param_2
)
{
	.reg .b32 	%r<4>;
	.reg .b64 	%rd<7>;

	ld.param.u64 	%rd1, [_Z3addPiS_S__param_0];
	ld.param.u64 	%rd2, [_Z3addPiS_S__param_1];
	ld.param.u64 	%rd3, [_Z3addPiS_S__param_2];
	cvta.to.global.u64 	%rd4, %rd3;
	cvta.to.global.u64 	%rd5, %rd2;
	cvta.to.global.u64 	%rd6, %rd1;
	ld.global.u32 	%r1, [%rd6];
	ld.global.u32 	%r2, [%rd5];
	add.s32 	%r3, %r2, %r1;
	st.global.u32 	[%rd4], %r3;
	ret;

}


// ===== COMPILED SASS (sm_100) =====

	.target	sm_100

	.elftype	@"ET_EXEC"


//--------------------- .note.nv.tkinfo           --------------------------
	.section	.note.nv.tkinfo,"",@"SHT_NOTE"
	.sectionflags	@"SHF_NOTE_NV_TKINFO"
	.tkinfo
        /*0018*/ 	.word	0x00000002
        /*0030*/ 	.string	""
        /*0030*/ 	.string	"ptxas"
        /*0030*/ 	.string	"Cuda compilation tools, release 13.0, V13.0.88"
        /*0030*/ 	.string	"Build cuda_13.0.r13.0/compiler.36424714_0"
        /*0030*/ 	.string	"-arch sm_100 -m 64 "



//--------------------- .note.nv.cuinfo           --------------------------
	.section	.note.nv.cuinfo,"",@"SHT_NOTE"
	.sectionflags	@"SHF_NOTE_NV_CUINFO"
        /*0018*/ 	.short	0x0002
        /*001a*/ 	.short	0x0064
        /*001c*/ 	.short	0x0082
	.zero		2


//--------------------- .nv.info                  --------------------------
	.section	.nv.info,"",@"SHT_CUDA_INFO"
	.align	4


	//----- nvinfo : EIATTR_REGCOUNT
	.align		4
        /*0000*/ 	.byte	0x04, 0x2f
        /*0002*/ 	.short	(.L_2 - .L_1)
	.align		4
.L_1:
        /*0004*/ 	.word	index@(_Z3addPiS_S_)
        /*0008*/ 	.word	0x0000000c


	//----- nvinfo : EIATTR_FRAME_SIZE
	.align		4
.L_2:
        /*000c*/ 	.byte	0x04, 0x11
        /*000e*/ 	.short	(.L_4 - .L_3)
	.align		4
.L_3:
        /*0010*/ 	.word	index@(_Z3addPiS_S_)
        /*0014*/ 	.word	0x00000000


	//----- nvinfo : EIATTR_MIN_STACK_SIZE
	.align		4
.L_4:
        /*0018*/ 	.byte	0x04, 0x12
        /*001a*/ 	.short	(.L_6 - .L_5)
	.align		4
.L_5:
        /*001c*/ 	.word	index@(_Z3addPiS_S_)
        /*0020*/ 	.word	0x00000000
.L_6:


//--------------------- .nv.compat                --------------------------
	.section	.nv.compat,"",@"SHT_CUDA_COMPAT_INFO"
	.align	4
        /*0000*/ 	.byte	0x02, 0x09, 0x00, 0x00, 0x02, 0x02, 0x01, 0x00, 0x02, 0x05, 0x05, 0x00, 0x03, 0x07, 0x01, 0x01
        /*0010*/ 	.byte	0x02, 0x03, 0x00, 0x00, 0x02, 0x06, 0x01, 0x00, 0x04, 0x0b, 0x08, 0x00, 0x09, 0x00, 0x00, 0x00
        /*0020*/ 	.byte	0x00, 0x00, 0x00, 0x00


//--------------------- .nv.info._Z3addPiS_S_     --------------------------
	.section	.nv.info._Z3addPiS_S_,"",@"SHT_CUDA_INFO"
	.sectionflags	@""
	.align	4


	//----- nvinfo : EIATTR_CUDA_API_VERSION
	.align		4
        /*0000*/ 	.byte	0x04, 0x37
        /*0002*/ 	.short	(.L_8 - .L_7)
.L_7:
        /*0004*/ 	.word	0x00000082


	//----- nvinfo : EIATTR_KPARAM_INFO
	.align		4
.L_8:
        /*0008*/ 	.byte	0x04, 0x17
        /*000a*/ 	.short	(.L_10 - .L_9)
.L_9:
        /*000c*/ 	.word	0x00000000
        /*0010*/ 	.short	0x0002
        /*0012*/ 	.short	0x0010
        /*0014*/ 	.byte	0x00, 0xf5, 0x21, 0x00


	//----- nvinfo : EIATTR_KPARAM_INFO
	.align		4
.L_10:
        /*0018*/ 	.byte	0x04, 0x17
        /*001a*/ 	.short	(.L_12 - .L_11)
.L_11:
        /*001c*/ 	.word	0x00000000
        /*0020*/ 	.short	0x0001
        /*0022*/ 	.short	0x0008
        /*0024*/ 	.byte	0x00, 0xf5, 0x21, 0x00


	//----- nvinfo : EIATTR_KPARAM_INFO
	.align		4
.L_12:
        /*0028*/ 	.byte	0x04, 0x17
        /*002a*/ 	.short	(.L_14 - .L_13)
.L_13:
        /*002c*/ 	.word	0x00000000
        /*0030*/ 	.short	0x0000
        /*0032*/ 	.short	0x0000
        /*0034*/ 	.byte	0x00, 0xf5, 0x21, 0x00


	//----- nvinfo : EIATTR_SPARSE_MMA_MASK
	.align		4
.L_14:
        /*0038*/ 	.byte	0x03, 0x50
        /*003a*/ 	.short	0x0000


	//----- nvinfo : EIATTR_MAXREG_COUNT
	.align		4
        /*003c*/ 	.byte	0x03, 0x1b
        /*003e*/ 	.short	0x00ff


	//----- nvinfo : EIATTR_MERCURY_ISA_VERSION
	.align		4
        /*0040*/ 	.byte	0x03, 0x5f
        /*0042*/ 	.short	0x0101


	//----- nvinfo : EIATTR_VRC_CTA_INIT_COUNT
	.align		4
        /*0044*/ 	.byte	0x02, 0x4a
	.zero		1
	.zero		1


	//----- nvinfo : EIATTR_EXIT_INSTR_OFFSETS
	.align		4
        /*0048*/ 	.byte	0x04, 0x1c
        /*004a*/ 	.short	(.L_16 - .L_15)


	//   ....[0]....
.L_15:
        /*004c*/ 	.word	0x00000090


	//----- nvinfo : EIATTR_CBANK_PARAM_SIZE
	.align		4
.L_16:
        /*0050*/ 	.byte	0x03, 0x19
        /*0052*/ 	.short	0x0018


	//----- nvinfo : EIATTR_PARAM_CBANK
	.align		4
        /*0054*/ 	.byte	0x04, 0x0a
        /*0056*/ 	.short	(.L_18 - .L_17)
	.align		4
.L_17:
        /*0058*/ 	.word	index@(.nv.constant0._Z3addPiS_S_)
        /*005c*/ 	.short	0x0380
        /*005e*/ 	.short	0x0018


	//----- nvinfo : EIATTR_SW_WAR
	.align		4
.L_18:
        /*0060*/ 	.byte	0x04, 0x36
        /*0062*/ 	.short	(.L_20 - .L_19)
.L_19:
        /*0064*/ 	.word	0x00000008
.L_20:


//--------------------- .nv.callgraph             --------------------------
	.section	.nv.callgraph,"",@"SHT_CUDA_CALLGRAPH"
	.align	4
	.sectionentsize	8
	.align		4
        /*0000*/ 	.word	0x00000000
	.align		4
        /*0004*/ 	.word	0xffffffff
	.align		4
        /*0008*/ 	.word	0x00000000
	.align		4
        /*000c*/ 	.word	0xfffffffe
	.align		4
        /*0010*/ 	.word	0x00000000
	.align		4
        /*0014*/ 	.word	0xfffffffd
	.align		4
        /*0018*/ 	.word	0x00000000
	.align		4
        /*001c*/ 	.word	0xfffffffc


//--------------------- .nv.constant4             --------------------------
	.section	.nv.constant4,"a",@progbits
	.align	8
	.align		8
.nv.constant4:
        /*0000*/ 	.dword	ret


//--------------------- .text._Z3addPiS_S_        --------------------------
	.section	.text._Z3addPiS_S_,"ax",@progbits
	.align	128
        .global         _Z3addPiS_S_
        .type           _Z3addPiS_S_,@function
        .size           _Z3addPiS_S_,(.L_x_1 - _Z3addPiS_S_)
        .other          _Z3addPiS_S_,@"STO_CUDA_ENTRY STV_DEFAULT"
_Z3addPiS_S_:
.text._Z3addPiS_S_:
[----:B------:R-:W-:Y:S08]  /*0000*/  LDC R1, c[0x0][0x37c] ;  /* 0x0000df00ff017b82 */ /* 0x000ff00000000800 */
[----:B------:R-:W0:Y:S01]  /*0010*/  LDC.64 R2, c[0x0][0x380] ;  /* 0x0000e000ff027b82 */ /* 0x000e220000000a00 */
[----:B------:R-:W0:Y:S07]  /*0020*/  LDCU.64 UR4, c[0x0][0x358] ;  /* 0x00006b00ff0477ac */ /* 0x000e2e0008000a00 */
[----:B------:R-:W1:Y:S01]  /*0030*/  LDC.64 R4, c[0x0][0x388] ;  /* 0x0000e200ff047b82 */ /* 0x000e620000000a00 */
[----:B0-----:R-:W2:Y:S04]  /*0040*/  LDG.E R2, desc[UR4][R2.64] ;  /* 0x0000000402027981 */ /* 0x001ea8000c1e1900 */
[----:B-1----:R-:W2:Y:S03]  /*0050*/  LDG.E R5, desc[UR4][R4.64] ;  /* 0x0000000404057981 */ /* 0x002ea6000c1e1900 */
[----:B------:R-:W0:Y:S01]  /*0060*/  LDC.64 R6, c[0x0][0x390] ;  /* 0x0000e400ff067b82 */ /* 0x000e220000000a00 */
[----:B--2---:R-:W-:-:S05]  /*0070*/  IADD3 R9, PT, PT, R2, R5, RZ ;  /* 0x0000000502097210 */ /* 0x004fca0007ffe0ff */
[----:B0-----:R-:W-:Y:S01]  /*0080*/  STG.E desc[UR4][R6.64], R9 ;  /* 0x0000000906007986 */ /* 0x001fe2000c101904 */
[----:B------:R-:W-:Y:S05]  /*0090*/  EXIT ;  /* 0x000000000000794d */ /* 0x000fea0003800000 */
.L_x_0:
[----:B------:R-:W-:-:S00]  /*00a0*/  BRA `(.L_x_0) ;  /* 0xfffffffc00fc7947 */ /* 0x000fc0000383ffff */
[----:B------:R-:W-:-:S00]  /*00b0*/  NOP ;  /* 0x0000000000007918 */ /* 0x000fc00000000000 */
        /* <DEDUP_REMOVED lines=12> */
.L_x_1:


//--------------------- .nv.shared.reserved.0     --------------------------
	.section	.nv.shared.reserved.0,"aw",@nobits
	.weak		__nv_reservedSMEM_offset_0_alias
	.size		__nv_reservedSMEM_offset_0_alias, 0, 64
	.other		__nv_reservedSMEM_offset_0_alias,@"STO_CUDA_RESERVED_SHARED STV_DEFAULT"
__nv_reservedSMEM_offset_0_alias:
	.zero		0
	.zero		64


//--------------------- .nv.global                --------------------------
	.section	.nv.global,"aw",@nobits
	.align	4
.nv.global:
	.type		ret,@object
	.size		ret,(.L_0 - ret)
	.other		ret,@"STV_DEFAULT STO_CUDA_MANAGED"
ret:
	.zero		4000
.L_0:


//--------------------- .nv.constant0._Z3addPiS_S_ --------------------------
	.section	.nv.constant0._Z3addPiS_S_,"a",@progbits
	.sectionflags	@""
	.align	4
.nv.constant0._Z3addPiS_S_:
	.zero		920


//--------------------- SYMBOLS --------------------------

	.type		.nv.reservedSmem.offset0,@object
	.size		.nv.reservedSmem.offset0,0x4
